//
// Generated by NVIDIA NVVM Compiler
//
// Compiler Build ID: CL-36424714
// Cuda compilation tools, release 13.0, V13.0.88
// Based on NVVM 20.0.0
//

.version 9.0
.target sm_100
.address_size 64

	// .globl	_Z20cuda_core_fma_kernelPKfS0_Pfii

.visible .entry _Z20cuda_core_fma_kernelPKfS0_Pfii(
	.param .u64 .ptr .align 1 _Z20cuda_core_fma_kernelPKfS0_Pfii_param_0,
	.param .u64 .ptr .align 1 _Z20cuda_core_fma_kernelPKfS0_Pfii_param_1,
	.param .u64 .ptr .align 1 _Z20cuda_core_fma_kernelPKfS0_Pfii_param_2,
	.param .u32 _Z20cuda_core_fma_kernelPKfS0_Pfii_param_3,
	.param .u32 _Z20cuda_core_fma_kernelPKfS0_Pfii_param_4
)
{
	.reg .pred 	%p<10>;
	.reg .b32 	%r<22>;
	.reg .b32 	%f<41>;
	.reg .b64 	%rd<14>;

	ld.param.u64 	%rd4, [_Z20cuda_core_fma_kernelPKfS0_Pfii_param_0];
	ld.param.u64 	%rd5, [_Z20cuda_core_fma_kernelPKfS0_Pfii_param_1];
	ld.param.u64 	%rd6, [_Z20cuda_core_fma_kernelPKfS0_Pfii_param_2];
	ld.param.u32 	%r12, [_Z20cuda_core_fma_kernelPKfS0_Pfii_param_3];
	ld.param.u32 	%r13, [_Z20cuda_core_fma_kernelPKfS0_Pfii_param_4];
	cvta.to.global.u64 	%rd1, %rd6;
	mov.u32 	%r14, %ctaid.x;
	mov.u32 	%r1, %ntid.x;
	mov.u32 	%r15, %tid.x;
	mad.lo.s32 	%r19, %r14, %r1, %r15;
	setp.ge.s32 	%p1, %r19, %r12;
	@%p1 bra 	$L__BB0_12;
	setp.gt.s32 	%p2, %r13, 0;
	mov.u32 	%r16, %nctaid.x;
	mul.lo.s32 	%r3, %r1, %r16;
	@%p2 bra 	$L__BB0_2;
	bra.uni 	$L__BB0_11;
$L__BB0_2:
	and.b32  	%r4, %r13, 3;
	and.b32  	%r18, %r13, 2147483644;
	neg.s32 	%r5, %r18;
	cvta.to.global.u64 	%rd2, %rd4;
	cvta.to.global.u64 	%rd3, %rd5;
$L__BB0_3:
	setp.lt.u32 	%p4, %r13, 4;
	mul.wide.s32 	%rd9, %r19, 4;
	add.s64 	%rd10, %rd2, %rd9;
	add.s64 	%rd11, %rd3, %rd9;
	ld.global.nc.f32 	%f38, [%rd11];
	ld.global.nc.f32 	%f39, [%rd10];
	mov.f32 	%f40, 0f00000000;
	@%p4 bra 	$L__BB0_6;
	mov.f32 	%f40, 0f00000000;
	mov.u32 	%r20, %r5;
$L__BB0_5:
	.pragma "nounroll";
	fma.rn.f32 	%f22, %f39, %f38, %f40;
	fma.rn.f32 	%f23, %f39, 0f3F800008, 0f358637BD;
	fma.rn.f32 	%f24, %f38, 0f3F7FFFEF, 0f360637BD;
	fma.rn.f32 	%f25, %f23, %f24, %f22;
	fma.rn.f32 	%f26, %f23, 0f3F800008, 0f358637BD;
	fma.rn.f32 	%f27, %f24, 0f3F7FFFEF, 0f360637BD;
	fma.rn.f32 	%f28, %f26, %f27, %f25;
	fma.rn.f32 	%f29, %f26, 0f3F800008, 0f358637BD;
	fma.rn.f32 	%f30, %f27, 0f3F7FFFEF, 0f360637BD;
	fma.rn.f32 	%f40, %f29, %f30, %f28;
	fma.rn.f32 	%f39, %f29, 0f3F800008, 0f358637BD;
	fma.rn.f32 	%f38, %f30, 0f3F7FFFEF, 0f360637BD;
	add.s32 	%r20, %r20, 4;
	setp.ne.s32 	%p5, %r20, 0;
	@%p5 bra 	$L__BB0_5;
$L__BB0_6:
	setp.eq.s32 	%p6, %r4, 0;
	@%p6 bra 	$L__BB0_10;
	setp.eq.s32 	%p7, %r4, 1;
	fma.rn.f32 	%f40, %f39, %f38, %f40;
	@%p7 bra 	$L__BB0_10;
	setp.eq.s32 	%p8, %r4, 2;
	fma.rn.f32 	%f14, %f38, 0f3F7FFFEF, 0f360637BD;
	fma.rn.f32 	%f15, %f39, 0f3F800008, 0f358637BD;
	fma.rn.f32 	%f40, %f15, %f14, %f40;
	@%p8 bra 	$L__BB0_10;
	fma.rn.f32 	%f31, %f14, 0f3F7FFFEF, 0f360637BD;
	fma.rn.f32 	%f32, %f15, 0f3F800008, 0f358637BD;
	fma.rn.f32 	%f40, %f32, %f31, %f40;
$L__BB0_10:
	add.s64 	%rd13, %rd1, %rd9;
	st.global.f32 	[%rd13], %f40;
	add.s32 	%r19, %r19, %r3;
	setp.lt.s32 	%p9, %r19, %r12;
	@%p9 bra 	$L__BB0_3;
	bra.uni 	$L__BB0_12;
$L__BB0_11:
	mul.wide.s32 	%rd7, %r19, 4;
	add.s64 	%rd8, %rd1, %rd7;
	mov.b32 	%r17, 0;
	st.global.u32 	[%rd8], %r17;
	add.s32 	%r19, %r19, %r3;
	setp.lt.s32 	%p3, %r19, %r12;
	@%p3 bra 	$L__BB0_11;
$L__BB0_12:
	ret;

}


// ===== COMPILED SASS (sm_100) =====

	.target	sm_100

	.elftype	@"ET_EXEC"


//--------------------- .note.nv.tkinfo           --------------------------
	.section	.note.nv.tkinfo,"",@"SHT_NOTE"
	.sectionflags	@"SHF_NOTE_NV_TKINFO"
	.tkinfo
        /*0018*/ 	.word	0x00000002
        /*0030*/ 	.string	""
        /*0030*/ 	.string	"ptxas"
        /*0030*/ 	.string	"Cuda compilation tools, release 13.0, V13.0.88"
        /*0030*/ 	.string	"Build cuda_13.0.r13.0/compiler.36424714_0"
        /*0030*/ 	.string	"-arch sm_100 -m 64 "



//--------------------- .note.nv.cuinfo           --------------------------
	.section	.note.nv.cuinfo,"",@"SHT_NOTE"
	.sectionflags	@"SHF_NOTE_NV_CUINFO"
        /*0018*/ 	.short	0x0002
        /*001a*/ 	.short	0x0064
        /*001c*/ 	.short	0x0082
	.zero		2


//--------------------- .nv.info                  --------------------------
	.section	.nv.info,"",@"SHT_CUDA_INFO"
	.align	4


	//----- nvinfo : EIATTR_REGCOUNT
	.align		4
        /*0000*/ 	.byte	0x04, 0x2f
        /*0002*/ 	.short	(.L_1 - .L_0)
	.align		4
.L_0:
        /*0004*/ 	.word	index@(_Z20cuda_core_fma_kernelPKfS0_Pfii)
        /*0008*/ 	.word	0x0000000f


	//----- nvinfo : EIATTR_FRAME_SIZE
	.align		4
.L_1:
        /*000c*/ 	.byte	0x04, 0x11
        /*000e*/ 	.short	(.L_3 - .L_2)
	.align		4
.L_2:
        /*0010*/ 	.word	index@(_Z20cuda_core_fma_kernelPKfS0_Pfii)
        /*0014*/ 	.word	0x00000000


	//----- nvinfo : EIATTR_MIN_STACK_SIZE
	.align		4
.L_3:
        /*0018*/ 	.byte	0x04, 0x12
        /*001a*/ 	.short	(.L_5 - .L_4)
	.align		4
.L_4:
        /*001c*/ 	.word	index@(_Z20cuda_core_fma_kernelPKfS0_Pfii)
        /*0020*/ 	.word	0x00000000
.L_5:


//--------------------- .nv.compat                --------------------------
	.section	.nv.compat,"",@"SHT_CUDA_COMPAT_INFO"
	.align	4
        /*0000*/ 	.byte	0x02, 0x09, 0x00, 0x00, 0x02, 0x02, 0x01, 0x00, 0x02, 0x05, 0x05, 0x00, 0x03, 0x07, 0x01, 0x01
        /*0010*/ 	.byte	0x02, 0x03, 0x00, 0x00, 0x02, 0x06, 0x01, 0x00, 0x04, 0x0b, 0x08, 0x00, 0x09, 0x00, 0x00, 0x00
        /*0020*/ 	.byte	0x00, 0x00, 0x00, 0x00


//--------------------- .nv.info._Z20cuda_core_fma_kernelPKfS0_Pfii --------------------------
	.section	.nv.info._Z20cuda_core_fma_kernelPKfS0_Pfii,"",@"SHT_CUDA_INFO"
	.sectionflags	@""
	.align	4


	//----- nvinfo : EIATTR_CUDA_API_VERSION
	.align		4
        /*0000*/ 	.byte	0x04, 0x37
        /*0002*/ 	.short	(.L_7 - .L_6)
.L_6:
        /*0004*/ 	.word	0x00000082


	//----- nvinfo : EIATTR_KPARAM_INFO
	.align		4
.L_7:
        /*0008*/ 	.byte	0x04, 0x17
        /*000a*/ 	.short	(.L_9 - .L_8)
.L_8:
        /*000c*/ 	.word	0x00000000
        /*0010*/ 	.short	0x0004
        /*0012*/ 	.short	0x001c
        /*0014*/ 	.byte	0x00, 0xf0, 0x11, 0x00


	//----- nvinfo : EIATTR_KPARAM_INFO
	.align		4
.L_9:
        /*0018*/ 	.byte	0x04, 0x17
        /*001a*/ 	.short	(.L_11 - .L_10)
.L_10:
        /*001c*/ 	.word	0x00000000
        /*0020*/ 	.short	0x0003
        /*0022*/ 	.short	0x0018
        /*0024*/ 	.byte	0x00, 0xf0, 0x11, 0x00


	//----- nvinfo : EIATTR_KPARAM_INFO
	.align		4
.L_11:
        /*0028*/ 	.byte	0x04, 0x17
        /*002a*/ 	.short	(.L_13 - .L_12)
.L_12:
        /*002c*/ 	.word	0x00000000
        /*0030*/ 	.short	0x0002
        /*0032*/ 	.short	0x0010
        /*0034*/ 	.byte	0x00, 0xf5, 0x21, 0x00


	//----- nvinfo : EIATTR_KPARAM_INFO
	.align		4
.L_13:
        /*0038*/ 	.byte	0x04, 0x17
        /*003a*/ 	.short	(.L_15 - .L_14)
.L_14:
        /*003c*/ 	.word	0x00000000
        /*0040*/ 	.short	0x0001
        /*0042*/ 	.short	0x0008
        /*0044*/ 	.byte	0x00, 0xf5, 0x21, 0x00


	//----- nvinfo : EIATTR_KPARAM_INFO
	.align		4
.L_15:
        /*0048*/ 	.byte	0x04, 0x17
        /*004a*/ 	.short	(.L_17 - .L_16)
.L_16:
        /*004c*/ 	.word	0x00000000
        /*0050*/ 	.short	0x0000
        /*0052*/ 	.short	0x0000
        /*0054*/ 	.byte	0x00, 0xf5, 0x21, 0x00


	//----- nvinfo : EIATTR_SPARSE_MMA_MASK
	.align		4
.L_17:
        /*0058*/ 	.byte	0x03, 0x50
        /*005a*/ 	.short	0x0000


	//----- nvinfo : EIATTR_MAXREG_COUNT
	.align		4
        /*005c*/ 	.byte	0x03, 0x1b
        /*005e*/ 	.short	0x00ff


	//----- nvinfo : EIATTR_MERCURY_ISA_VERSION
	.align		4
        /*0060*/ 	.byte	0x03, 0x5f
        /*0062*/ 	.short	0x0101


	//----- nvinfo : EIATTR_VRC_CTA_INIT_COUNT
	.align		4
        /*0064*/ 	.byte	0x02, 0x4a
	.zero		1
	.zero		1


	//----- nvinfo : EIATTR_EXIT_INSTR_OFFSETS
	.align		4
        /*0068*/ 	.byte	0x04, 0x1c
        /*006a*/ 	.short	(.L_19 - .L_18)


	//   ....[0]....
.L_18:
        /*006c*/ 	.word	0x00000070


	//   ....[1]....
        /*0070*/ 	.word	0x00000140


	//   ....[2]....
        /*0074*/ 	.word	0x000004a0


	//----- nvinfo : EIATTR_CRS_STACK_SIZE
	.align		4
.L_19:
        /*0078*/ 	.byte	0x04, 0x1e
        /*007a*/ 	.short	(.L_21 - .L_20)
.L_20:
        /*007c*/ 	.word	0x00000000


	//----- nvinfo : EIATTR_CBANK_PARAM_SIZE
	.align		4
.L_21:
        /*0080*/ 	.byte	0x03, 0x19
        /*0082*/ 	.short	0x0020


	//----- nvinfo : EIATTR_PARAM_CBANK
	.align		4
        /*0084*/ 	.byte	0x04, 0x0a
        /*0086*/ 	.short	(.L_23 - .L_22)
	.align		4
.L_22:
        /*0088*/ 	.word	index@(.nv.constant0._Z20cuda_core_fma_kernelPKfS0_Pfii)
        /*008c*/ 	.short	0x0380
        /*008e*/ 	.short	0x0020


	//----- nvinfo : EIATTR_SW_WAR
	.align		4
.L_23:
        /*0090*/ 	.byte	0x04, 0x36
        /*0092*/ 	.short	(.L_25 - .L_24)
.L_24:
        /*0094*/ 	.word	0x00000008
.L_25:


//--------------------- .nv.callgraph             --------------------------
	.section	.nv.callgraph,"",@"SHT_CUDA_CALLGRAPH"
	.align	4
	.sectionentsize	8
	.align		4
        /*0000*/ 	.word	0x00000000
	.align		4
        /*0004*/ 	.word	0xffffffff
	.align		4
        /*0008*/ 	.word	0x00000000
	.align		4
        /*000c*/ 	.word	0xfffffffe
	.align		4
        /*0010*/ 	.word	0x00000000
	.align		4
        /*0014*/ 	.word	0xfffffffd
	.align		4
        /*0018*/ 	.word	0x00000000
	.align		4
        /*001c*/ 	.word	0xfffffffc


//--------------------- .text._Z20cuda_core_fma_kernelPKfS0_Pfii --------------------------
	.section	.text._Z20cuda_core_fma_kernelPKfS0_Pfii,"ax",@progbits
	.align	128
        .global         _Z20cuda_core_fma_kernelPKfS0_Pfii
        .type           _Z20cuda_core_fma_kernelPKfS0_Pfii,@function
        .size           _Z20cuda_core_fma_kernelPKfS0_Pfii,(.L_x_7 - _Z20cuda_core_fma_kernelPKfS0_Pfii)
        .other          _Z20cuda_core_fma_kernelPKfS0_Pfii,@"STO_CUDA_ENTRY STV_DEFAULT"
_Z20cuda_core_fma_kernelPKfS0_Pfii:
.text._Z20cuda_core_fma_kernelPKfS0_Pfii:
[----:B------:R-:W-:Y:S01]  /*0000*/  LDC R1, c[0x0][0x37c] ;  /* 0x0000df00ff017b82 */ /* 0x000fe20000000800 */
[----:B------:R-:W0:Y:S07]  /*0010*/  S2R R0, SR_TID.X ;  /* 0x0000000000007919 */ /* 0x000e2e0000002100 */
[----:B------:R-:W0:Y:S01]  /*0020*/  S2UR UR4, SR_CTAID.X ;  /* 0x00000000000479c3 */ /* 0x000e220000002500 */
[----:B------:R-:W1:Y:S07]  /*0030*/  LDCU UR5, c[0x0][0x398] ;  /* 0x00007300ff0577ac */ /* 0x000e6e0008000800 */
[----:B------:R-:W0:Y:S02]  /*0040*/  LDC R3, c[0x0][0x360] ;  /* 0x0000d800ff037b82 */ /* 0x000e240000000800 */
[----:B0-----:R-:W-:-:S05]  /*0050*/  IMAD R0, R3, UR4, R0 ;  /* 0x0000000403007c24 */ /* 0x001fca000f8e0200 */
[----:B-1----:R-:W-:-:S13]  /*0060*/  ISETP.GE.AND P0, PT, R0, UR5, PT ;  /* 0x0000000500007c0c */ /* 0x002fda000bf06270 */
[----:B------:R-:W-:Y:S05]  /*0070*/  @P0 EXIT ;  /* 0x000000000000094d */ /* 0x000fea0003800000 */
[----:B------:R-:W0:Y:S01]  /*0080*/  LDC R2, c[0x0][0x39c] ;  /* 0x0000e700ff027b82 */ /* 0x000e220000000800 */
[----:B------:R-:W1:Y:S01]  /*0090*/  LDCU UR4, c[0x0][0x370] ;  /* 0x00006e00ff0477ac */ /* 0x000e620008000800 */
[----:B------:R-:W2:Y:S01]  /*00a0*/  LDCU.64 UR6, c[0x0][0x358] ;  /* 0x00006b00ff0677ac */ /* 0x000ea20008000a00 */
[----:B-1----:R-:W-:Y:S01]  /*00b0*/  IMAD R3, R3, UR4, RZ ;  /* 0x0000000403037c24 */ /* 0x002fe2000f8e02ff */
[----:B0-----:R-:W-:-:S13]  /*00c0*/  ISETP.GT.AND P0, PT, R2, RZ, PT ;  /* 0x000000ff0200720c */ /* 0x001fda0003f04270 */
[----:B--2---:R-:W-:Y:S05]  /*00d0*/  @P0 BRA `(.L_x_0) ;  /* 0x00000000001c0947 */ /* 0x004fea0003800000 */
[----:B------:R-:W0:Y:S02]  /*00e0*/  LDC.64 R6, c[0x0][0x390] ;  /* 0x0000e400ff067b82 */ /* 0x000e240000000a00 */
.L_x_1:
[----:B0-----:R-:W-:Y:S01]  /*00f0*/  IMAD.WIDE R4, R0, 0x4, R6 ;  /* 0x0000000400047825 */ /* 0x001fe200078e0206 */
[----:B------:R-:W-:-:S04]  /*0100*/  IADD3 R0, PT, PT, R3, R0, RZ ;  /* 0x0000000003007210 */ /* 0x000fc80007ffe0ff */
[----:B------:R1:W-:Y:S01]  /*0110*/  STG.E desc[UR6][R4.64], RZ ;  /* 0x000000ff04007986 */ /* 0x0003e2000c101906 */
[----:B------:R-:W-:-:S13]  /*0120*/  ISETP.GE.AND P0, PT, R0, UR5, PT ;  /* 0x0000000500007c0c */ /* 0x000fda000bf06270 */
[----:B-1----:R-:W-:Y:S05]  /*0130*/  @!P0 BRA `(.L_x_1) ;  /* 0xfffffffc00ec8947 */ /* 0x002fea000383ffff */
[----:B------:R-:W-:Y:S05]  /*0140*/  EXIT ;  /* 0x000000000000794d */ /* 0x000fea0003800000 */
.L_x_0:
[C---:B------:R-:W-:Y:S02]  /*0150*/  LOP3.LUT R4, R2.reuse, 0x7ffffffc, RZ, 0xc0, !PT ;  /* 0x7ffffffc02047812 */ /* 0x040fe400078ec0ff */
[----:B------:R-:W-:Y:S02]  /*0160*/  LOP3.LUT R2, R2, 0x3, RZ, 0xc0, !PT ;  /* 0x0000000302027812 */ /* 0x000fe400078ec0ff */
[----:B------:R-:W-:-:S07]  /*0170*/  IADD3 R4, PT, PT, -R4, RZ, RZ ;  /* 0x000000ff04047210 */ /* 0x000fce0007ffe1ff */
.L_x_5:
[----:B0-----:R-:W0:Y:S01]  /*0180*/  LDC.64 R6, c[0x0][0x380] ;  /* 0x0000e000ff067b82 */ /* 0x001e220000000a00 */
[----:B------:R-:W1:Y:S07]  /*0190*/  LDCU.64 UR4, c[0x0][0x398] ;  /* 0x00007300ff0477ac */ /* 0x000e6e0008000a00 */
[----:B------:R-:W2:Y:S01]  /*01a0*/  LDC.64 R8, c[0x0][0x388] ;  /* 0x0000e200ff087b82 */ /* 0x000ea20000000a00 */
[----:B0-----:R-:W-:-:S06]  /*01b0*/  IMAD.WIDE R6, R0, 0x4, R6 ;  /* 0x0000000400067825 */ /* 0x001fcc00078e0206 */
[----:B------:R0:W5:Y:S01]  /*01c0*/  LDG.E.CONSTANT R7, desc[UR6][R6.64] ;  /* 0x0000000606077981 */ /* 0x000162000c1e9900 */
[----:B--2---:R-:W-:-:S06]  /*01d0*/  IMAD.WIDE R8, R0, 0x4, R8 ;  /* 0x0000000400087825 */ /* 0x004fcc00078e0208 */
[----:B------:R0:W5:Y:S01]  /*01e0*/  LDG.E.CONSTANT R8, desc[UR6][R8.64] ;  /* 0x0000000608087981 */ /* 0x000162000c1e9900 */
[----:B-1----:R-:W-:Y:S01]  /*01f0*/  UISETP.GE.U32.AND UP0, UPT, UR5, 0x4, UPT ;  /* 0x000000040500788c */ /* 0x002fe2000bf06070 */
[-C--:B------:R-:W-:Y:S02]  /*0200*/  MOV R11, R0.reuse ;  /* 0x00000000000b7202 */ /* 0x080fe40000000f00 */
[----:B------:R-:W-:Y:S01]  /*0210*/  IADD3 R0, PT, PT, R3, R0, RZ ;  /* 0x0000000003007210 */ /* 0x000fe20007ffe0ff */
[----:B------:R-:W-:Y:S01]  /*0220*/  HFMA2 R10, -RZ, RZ, 0, 0 ;  /* 0x00000000ff0a7431 */ /* 0x000fe200000001ff */
[----:B------:R-:W-:Y:S02]  /*0230*/  ISETP.NE.AND P2, PT, R2, RZ, PT ;  /* 0x000000ff0200720c */ /* 0x000fe40003f45270 */
[----:B------:R-:W-:Y:S02]  /*0240*/  ISETP.GE.AND P0, PT, R0, UR4, PT ;  /* 0x0000000400007c0c */ /* 0x000fe4000bf06270 */
[----:B0-----:R-:W-:Y:S11]  /*0250*/  BRA.U !UP0, `(.L_x_2) ;  /* 0x00000001084c7547 */ /* 0x001ff6000b800000 */
[----:B------:R-:W-:Y:S02]  /*0260*/  MOV R10, RZ ;  /* 0x000000ff000a7202 */ /* 0x000fe40000000f00 */
[----:B------:R-:W-:Y:S02]  /*0270*/  MOV R5, R4 ;  /* 0x0000000400057202 */ /* 0x000fe40000000f00 */
[----:B------:R-:W-:Y:S02]  /*0280*/  MOV R6, 0x3f800008 ;  /* 0x3f80000800067802 */ /* 0x000fe40000000f00 */
[----:B------:R-:W-:-:S07]  /*0290*/  MOV R9, 0x3f7fffef ;  /* 0x3f7fffef00097802 */ /* 0x000fce0000000f00 */
.L_x_3:
[----:B------:R-:W-:Y:S01]  /*02a0*/  IADD3 R5, PT, PT, R5, 0x4, RZ ;  /* 0x0000000405057810 */ /* 0x000fe20007ffe0ff */
[C---:B-----5:R-:W-:Y:S01]  /*02b0*/  FFMA R10, R7.reuse, R8, R10 ;  /* 0x00000008070a7223 */ /* 0x060fe2000000000a */
[----:B------:R-:W-:Y:S01]  /*02c0*/  FFMA R7, R7, R6, 9.9999999747524270788e-07 ;  /* 0x358637bd07077423 */ /* 0x000fe20000000006 */
[----:B------:R-:W-:Y:S01]  /*02d0*/  FFMA R8, R8, R9, 1.9999999949504854158e-06 ;  /* 0x360637bd08087423 */ /* 0x000fe20000000009 */
[----:B------:R-:W-:-:S03]  /*02e0*/  ISETP.NE.AND P1, PT, R5, RZ, PT ;  /* 0x000000ff0500720c */ /* 0x000fc60003f25270 */
[C---:B------:R-:W-:Y:S01]  /*02f0*/  FFMA R10, R7.reuse, R8, R10 ;  /* 0x00000008070a7223 */ /* 0x040fe2000000000a */
[----:B------:R-:W-:Y:S01]  /*0300*/  FFMA R7, R7, R6, 9.9999999747524270788e-07 ;  /* 0x358637bd07077423 */ /* 0x000fe20000000006 */
[----:B------:R-:W-:-:S04]  /*0310*/  FFMA R8, R8, R9, 1.9999999949504854158e-06 ;  /* 0x360637bd08087423 */ /* 0x000fc80000000009 */
[C---:B------:R-:W-:Y:S01]  /*0320*/  FFMA R10, R7.reuse, R8, R10 ;  /* 0x00000008070a7223 */ /* 0x040fe2000000000a */
[----:B------:R-:W-:Y:S01]  /*0330*/  FFMA R7, R7, R6, 9.9999999747524270788e-07 ;  /* 0x358637bd07077423 */ /* 0x000fe20000000006 */
[----:B------:R-:W-:-:S04]  /*0340*/  FFMA R8, R8, R9, 1.9999999949504854158e-06 ;  /* 0x360637bd08087423 */ /* 0x000fc80000000009 */
[C---:B------:R-:W-:Y:S01]  /*0350*/  FFMA R10, R7.reuse, R8, R10 ;  /* 0x00000008070a7223 */ /* 0x040fe2000000000a */
[----:B------:R-:W-:Y:S01]  /*0360*/  FFMA R7, R7, R6, 9.9999999747524270788e-07 ;  /* 0x358637bd07077423 */ /* 0x000fe20000000006 */
[----:B------:R-:W-:Y:S01]  /*0370*/  FFMA R8, R8, R9, 1.9999999949504854158e-06 ;  /* 0x360637bd08087423 */ /* 0x000fe20000000009 */
[----:B------:R-:W-:Y:S06]  /*0380*/  @P1 BRA `(.L_x_3) ;  /* 0xfffffffc00c41947 */ /* 0x000fec000383ffff */
.L_x_2:
[----:B------:R-:W-:Y:S05]  /*0390*/  @!P2 BRA `(.L_x_4) ;  /* 0x000000000030a947 */ /* 0x000fea0003800000 */
[----:B------:R-:W-:Y:S01]  /*03a0*/  ISETP.NE.AND P1, PT, R2, 0x1, PT ;  /* 0x000000010200780c */ /* 0x000fe20003f25270 */
[----:B-----5:R-:W-:-:S12]  /*03b0*/  FFMA R10, R7, R8, R10 ;  /* 0x00000008070a7223 */ /* 0x020fd8000000000a */
[----:B------:R-:W-:Y:S05]  /*03c0*/  @!P1 BRA `(.L_x_4) ;  /* 0x0000000000249947 */ /* 0x000fea0003800000 */
[----:B------:R-:W-:Y:S01]  /*03d0*/  HFMA2 R12, -RZ, RZ, 1.875, 4.76837158203125e-07 ;  /* 0x3f800008ff0c7431 */ /* 0x000fe200000001ff */
[----:B------:R-:W-:Y:S02]  /*03e0*/  ISETP.NE.AND P1, PT, R2, 0x2, PT ;  /* 0x000000020200780c */ /* 0x000fe40003f25270 */
[----:B------:R-:W-:-:S05]  /*03f0*/  MOV R9, 0x3f7fffef ;  /* 0x3f7fffef00097802 */ /* 0x000fca0000000f00 */
[----:B------:R-:W-:Y:S01]  /*0400*/  FFMA R5, R8, R9, 1.9999999949504854158e-06 ;  /* 0x360637bd08057423 */ /* 0x000fe20000000009 */
[----:B------:R-:W-:-:S04]  /*0410*/  FFMA R6, R7, R12, 9.9999999747524270788e-07 ;  /* 0x358637bd07067423 */ /* 0x000fc8000000000c */
[C---:B------:R-:W-:Y:S01]  /*0420*/  FFMA R10, R5.reuse, R6, R10 ;  /* 0x00000006050a7223 */ /* 0x040fe2000000000a */
[----:B------:R-:W-:Y:S01]  /*0430*/  @P1 FFMA R5, R5, R9, 1.9999999949504854158e-06 ;  /* 0x360637bd05051423 */ /* 0x000fe20000000009 */
[----:B------:R-:W-:-:S04]  /*0440*/  @P1 FFMA R6, R6, R12, 9.9999999747524270788e-07 ;  /* 0x358637bd06061423 */ /* 0x000fc8000000000c */
[----:B------:R-:W-:-:S07]  /*0450*/  @P1 FFMA R10, R5, R6, R10 ;  /* 0x00000006050a1223 */ /* 0x000fce000000000a */
.L_x_4:
[----:B-----5:R-:W0:Y:S02]  /*0460*/  LDC.64 R6, c[0x0][0x390] ;  /* 0x0000e400ff067b82 */ /* 0x020e240000000a00 */
[----:B0-----:R-:W-:-:S05]  /*0470*/  IMAD.WIDE R6, R11, 0x4, R6 ;  /* 0x000000040b067825 */ /* 0x001fca00078e0206 */
[----:B------:R0:W-:Y:S01]  /*0480*/  STG.E desc[UR6][R6.64], R10 ;  /* 0x0000000a06007986 */ /* 0x0001e2000c101906 */
[----:B------:R-:W-:Y:S05]  /*0490*/  @!P0 BRA `(.L_x_5) ;  /* 0xfffffffc00388947 */ /* 0x000fea000383ffff */
[----:B------:R-:W-:Y:S05]  /*04a0*/  EXIT ;  /* 0x000000000000794d */ /* 0x000fea0003800000 */
.L_x_6:
[----:B------:R-:W-:-:S00]  /*04b0*/  BRA `(.L_x_6) ;  /* 0xfffffffc00fc7947 */ /* 0x000fc0000383ffff */
[----:B------:R-:W-:-:S00]  /*04c0*/  NOP ;  /* 0x0000000000007918 */ /* 0x000fc00000000000 */
        /* <DEDUP_REMOVED lines=11> */
.L_x_7:


//--------------------- .nv.shared.reserved.0     --------------------------
	.section	.nv.shared.reserved.0,"aw",@nobits
	.weak		__nv_reservedSMEM_offset_0_alias
	.size		__nv_reservedSMEM_offset_0_alias, 0, 64
	.other		__nv_reservedSMEM_offset_0_alias,@"STO_CUDA_RESERVED_SHARED STV_DEFAULT"
__nv_reservedSMEM_offset_0_alias:
	.zero		0
	.zero		64


//--------------------- .nv.constant0._Z20cuda_core_fma_kernelPKfS0_Pfii --------------------------
	.section	.nv.constant0._Z20cuda_core_fma_kernelPKfS0_Pfii,"a",@progbits
	.sectionflags	@""
	.align	4
.nv.constant0._Z20cuda_core_fma_kernelPKfS0_Pfii:
	.zero		928


//--------------------- SYMBOLS --------------------------

	.type		.nv.reservedSmem.offset0,@object
	.size		.nv.reservedSmem.offset0,0x4
